//
// Generated by NVIDIA NVVM Compiler
//
// Compiler Build ID: CL-36424714
// Cuda compilation tools, release 13.0, V13.0.88
// Based on NVVM 20.0.0
//

.version 9.0
.target sm_100
.address_size 64

	// .globl	_Z15coalescedAccessPff

.visible .entry _Z15coalescedAccessPff(
	.param .u64 .ptr .align 1 _Z15coalescedAccessPff_param_0,
	.param .f32 _Z15coalescedAccessPff_param_1
)
{
	.reg .pred 	%p<2>;
	.reg .b32 	%r<5>;
	.reg .b32 	%f<4>;
	.reg .b64 	%rd<5>;

	ld.param.u64 	%rd1, [_Z15coalescedAccessPff_param_0];
	ld.param.f32 	%f1, [_Z15coalescedAccessPff_param_1];
	mov.u32 	%r2, %ctaid.x;
	mov.u32 	%r3, %ntid.x;
	mov.u32 	%r4, %tid.x;
	mad.lo.s32 	%r1, %r2, %r3, %r4;
	setp.gt.s32 	%p1, %r1, 999999;
	@%p1 bra 	$L__BB0_2;
	cvta.to.global.u64 	%rd2, %rd1;
	mul.wide.s32 	%rd3, %r1, 4;
	add.s64 	%rd4, %rd2, %rd3;
	ld.global.f32 	%f2, [%rd4];
	mul.f32 	%f3, %f1, %f2;
	st.global.f32 	[%rd4], %f3;
$L__BB0_2:
	ret;

}
	// .globl	_Z18nonCoalescedAccessPff
.visible .entry _Z18nonCoalescedAccessPff(
	.param .u64 .ptr .align 1 _Z18nonCoalescedAccessPff_param_0,
	.param .f32 _Z18nonCoalescedAccessPff_param_1
)
{
	.reg .pred 	%p<2>;
	.reg .b32 	%r<5>;
	.reg .b32 	%f<4>;
	.reg .b64 	%rd<5>;

	ld.param.u64 	%rd1, [_Z18nonCoalescedAccessPff_param_0];
	ld.param.f32 	%f1, [_Z18nonCoalescedAccessPff_param_1];
	mov.u32 	%r2, %tid.x;
	mov.u32 	%r3, %ctaid.x;
	mov.u32 	%r4, %nctaid.x;
	mad.lo.s32 	%r1, %r2, %r4, %r3;
	setp.gt.s32 	%p1, %r1, 999999;
	@%p1 bra 	$L__BB1_2;
	cvta.to.global.u64 	%rd2, %rd1;
	mul.wide.s32 	%rd3, %r1, 4;
	add.s64 	%rd4, %rd2, %rd3;
	ld.global.f32 	%f2, [%rd4];
	mul.f32 	%f3, %f1, %f2;
	st.global.f32 	[%rd4], %f3;
$L__BB1_2:
	ret;

}


// ===== COMPILED SASS (sm_100) =====

	.target	sm_100

	.elftype	@"ET_EXEC"


//--------------------- .note.nv.tkinfo           --------------------------
	.section	.note.nv.tkinfo,"",@"SHT_NOTE"
	.sectionflags	@"SHF_NOTE_NV_TKINFO"
	.tkinfo
        /*0018*/ 	.word	0x00000002
        /*0030*/ 	.string	""
        /*0030*/ 	.string	"ptxas"
        /*0030*/ 	.string	"Cuda compilation tools, release 13.0, V13.0.88"
        /*0030*/ 	.string	"Build cuda_13.0.r13.0/compiler.36424714_0"
        /*0030*/ 	.string	"-arch sm_100 -m 64 "



//--------------------- .note.nv.cuinfo           --------------------------
	.section	.note.nv.cuinfo,"",@"SHT_NOTE"
	.sectionflags	@"SHF_NOTE_NV_CUINFO"
        /*0018*/ 	.short	0x0002
        /*001a*/ 	.short	0x0064
        /*001c*/ 	.short	0x0082
	.zero		2


//--------------------- .nv.info                  --------------------------
	.section	.nv.info,"",@"SHT_CUDA_INFO"
	.align	4


	//----- nvinfo : EIATTR_REGCOUNT
	.align		4
        /*0000*/ 	.byte	0x04, 0x2f
        /*0002*/ 	.short	(.L_1 - .L_0)
	.align		4
.L_0:
        /*0004*/ 	.word	index@(_Z15coalescedAccessPff)
        /*0008*/ 	.word	0x00000008


	//----- nvinfo : EIATTR_FRAME_SIZE
	.align		4
.L_1:
        /*000c*/ 	.byte	0x04, 0x11
        /*000e*/ 	.short	(.L_3 - .L_2)
	.align		4
.L_2:
        /*0010*/ 	.word	index@(_Z15coalescedAccessPff)
        /*0014*/ 	.word	0x00000000


	//----- nvinfo : EIATTR_REGCOUNT
	.align		4
.L_3:
        /*0018*/ 	.byte	0x04, 0x2f
        /*001a*/ 	.short	(.L_5 - .L_4)
	.align		4
.L_4:
        /*001c*/ 	.word	index@(_Z18nonCoalescedAccessPff)
        /*0020*/ 	.word	0x00000008


	//----- nvinfo : EIATTR_FRAME_SIZE
	.align		4
.L_5:
        /*0024*/ 	.byte	0x04, 0x11
        /*0026*/ 	.short	(.L_7 - .L_6)
	.align		4
.L_6:
        /*0028*/ 	.word	index@(_Z18nonCoalescedAccessPff)
        /*002c*/ 	.word	0x00000000


	//----- nvinfo : EIATTR_MIN_STACK_SIZE
	.align		4
.L_7:
        /*0030*/ 	.byte	0x04, 0x12
        /*0032*/ 	.short	(.L_9 - .L_8)
	.align		4
.L_8:
        /*0034*/ 	.word	index@(_Z18nonCoalescedAccessPff)
        /*0038*/ 	.word	0x00000000


	//----- nvinfo : EIATTR_MIN_STACK_SIZE
	.align		4
.L_9:
        /*003c*/ 	.byte	0x04, 0x12
        /*003e*/ 	.short	(.L_11 - .L_10)
	.align		4
.L_10:
        /*0040*/ 	.word	index@(_Z15coalescedAccessPff)
        /*0044*/ 	.word	0x00000000
.L_11:


//--------------------- .nv.compat                --------------------------
	.section	.nv.compat,"",@"SHT_CUDA_COMPAT_INFO"
	.align	4
        /*0000*/ 	.byte	0x02, 0x09, 0x00, 0x00, 0x02, 0x02, 0x01, 0x00, 0x02, 0x05, 0x05, 0x00, 0x03, 0x07, 0x01, 0x01
        /*0010*/ 	.byte	0x02, 0x03, 0x00, 0x00, 0x02, 0x06, 0x01, 0x00, 0x04, 0x0b, 0x08, 0x00, 0x09, 0x00, 0x00, 0x00
        /*0020*/ 	.byte	0x00, 0x00, 0x00, 0x00


//--------------------- .nv.info._Z18nonCoalescedAccessPff --------------------------
	.section	.nv.info._Z18nonCoalescedAccessPff,"",@"SHT_CUDA_INFO"
	.sectionflags	@""
	.align	4


	//----- nvinfo : EIATTR_CUDA_API_VERSION
	.align		4
        /*0000*/ 	.byte	0x04, 0x37
        /*0002*/ 	.short	(.L_13 - .L_12)
.L_12:
        /*0004*/ 	.word	0x00000082


	//----- nvinfo : EIATTR_KPARAM_INFO
	.align		4
.L_13:
        /*0008*/ 	.byte	0x04, 0x17
        /*000a*/ 	.short	(.L_15 - .L_14)
.L_14:
        /*000c*/ 	.word	0x00000000
        /*0010*/ 	.short	0x0001
        /*0012*/ 	.short	0x0008
        /*0014*/ 	.byte	0x00, 0xf0, 0x11, 0x00


	//----- nvinfo : EIATTR_KPARAM_INFO
	.align		4
.L_15:
        /*0018*/ 	.byte	0x04, 0x17
        /*001a*/ 	.short	(.L_17 - .L_16)
.L_16:
        /*001c*/ 	.word	0x00000000
        /*0020*/ 	.short	0x0000
        /*0022*/ 	.short	0x0000
        /*0024*/ 	.byte	0x00, 0xf5, 0x21, 0x00


	//----- nvinfo : EIATTR_SPARSE_MMA_MASK
	.align		4
.L_17:
        /*0028*/ 	.byte	0x03, 0x50
        /*002a*/ 	.short	0x0000


	//----- nvinfo : EIATTR_MAXREG_COUNT
	.align		4
        /*002c*/ 	.byte	0x03, 0x1b
        /*002e*/ 	.short	0x00ff


	//----- nvinfo : EIATTR_MERCURY_ISA_VERSION
	.align		4
        /*0030*/ 	.byte	0x03, 0x5f
        /*0032*/ 	.short	0x0101


	//----- nvinfo : EIATTR_VRC_CTA_INIT_COUNT
	.align		4
        /*0034*/ 	.byte	0x02, 0x4a
	.zero		1
	.zero		1


	//----- nvinfo : EIATTR_EXIT_INSTR_OFFSETS
	.align		4
        /*0038*/ 	.byte	0x04, 0x1c
        /*003a*/ 	.short	(.L_19 - .L_18)


	//   ....[0]....
.L_18:
        /*003c*/ 	.word	0x00000060


	//   ....[1]....
        /*0040*/ 	.word	0x000000e0


	//----- nvinfo : EIATTR_CBANK_PARAM_SIZE
	.align		4
.L_19:
        /*0044*/ 	.byte	0x03, 0x19
        /*0046*/ 	.short	0x000c


	//----- nvinfo : EIATTR_PARAM_CBANK
	.align		4
        /*0048*/ 	.byte	0x04, 0x0a
        /*004a*/ 	.short	(.L_21 - .L_20)
	.align		4
.L_20:
        /*004c*/ 	.word	index@(.nv.constant0._Z18nonCoalescedAccessPff)
        /*0050*/ 	.short	0x0380
        /*0052*/ 	.short	0x000c


	//----- nvinfo : EIATTR_SW_WAR
	.align		4
.L_21:
        /*0054*/ 	.byte	0x04, 0x36
        /*0056*/ 	.short	(.L_23 - .L_22)
.L_22:
        /*0058*/ 	.word	0x00000008
.L_23:


//--------------------- .nv.info._Z15coalescedAccessPff --------------------------
	.section	.nv.info._Z15coalescedAccessPff,"",@"SHT_CUDA_INFO"
	.sectionflags	@""
	.align	4


	//----- nvinfo : EIATTR_CUDA_API_VERSION
	.align		4
        /*0000*/ 	.byte	0x04, 0x37
        /*0002*/ 	.short	(.L_25 - .L_24)
.L_24:
        /*0004*/ 	.word	0x00000082


	//----- nvinfo : EIATTR_KPARAM_INFO
	.align		4
.L_25:
        /*0008*/ 	.byte	0x04, 0x17
        /*000a*/ 	.short	(.L_27 - .L_26)
.L_26:
        /*000c*/ 	.word	0x00000000
        /*0010*/ 	.short	0x0001
        /*0012*/ 	.short	0x0008
        /*0014*/ 	.byte	0x00, 0xf0, 0x11, 0x00


	//----- nvinfo : EIATTR_KPARAM_INFO
	.align		4
.L_27:
        /*0018*/ 	.byte	0x04, 0x17
        /*001a*/ 	.short	(.L_29 - .L_28)
.L_28:
        /*001c*/ 	.word	0x00000000
        /*0020*/ 	.short	0x0000
        /*0022*/ 	.short	0x0000
        /*0024*/ 	.byte	0x00, 0xf5, 0x21, 0x00


	//----- nvinfo : EIATTR_SPARSE_MMA_MASK
	.align		4
.L_29:
        /*0028*/ 	.byte	0x03, 0x50
        /*002a*/ 	.short	0x0000


	//----- nvinfo : EIATTR_MAXREG_COUNT
	.align		4
        /*002c*/ 	.byte	0x03, 0x1b
        /*002e*/ 	.short	0x00ff


	//----- nvinfo : EIATTR_MERCURY_ISA_VERSION
	.align		4
        /*0030*/ 	.byte	0x03, 0x5f
        /*0032*/ 	.short	0x0101


	//----- nvinfo : EIATTR_VRC_CTA_INIT_COUNT
	.align		4
        /*0034*/ 	.byte	0x02, 0x4a
	.zero		1
	.zero		1


	//----- nvinfo : EIATTR_EXIT_INSTR_OFFSETS
	.align		4
        /*0038*/ 	.byte	0x04, 0x1c
        /*003a*/ 	.short	(.L_31 - .L_30)


	//   ....[0]....
.L_30:
        /*003c*/ 	.word	0x00000060


	//   ....[1]....
        /*0040*/ 	.word	0x000000e0


	//----- nvinfo : EIATTR_CBANK_PARAM_SIZE
	.align		4
.L_31:
        /*0044*/ 	.byte	0x03, 0x19
        /*0046*/ 	.short	0x000c


	//----- nvinfo : EIATTR_PARAM_CBANK
	.align		4
        /*0048*/ 	.byte	0x04, 0x0a
        /*004a*/ 	.short	(.L_33 - .L_32)
	.align		4
.L_32:
        /*004c*/ 	.word	index@(.nv.constant0._Z15coalescedAccessPff)
        /*0050*/ 	.short	0x0380
        /*0052*/ 	.short	0x000c


	//----- nvinfo : EIATTR_SW_WAR
	.align		4
.L_33:
        /*0054*/ 	.byte	0x04, 0x36
        /*0056*/ 	.short	(.L_35 - .L_34)
.L_34:
        /*0058*/ 	.word	0x00000008
.L_35:


//--------------------- .nv.callgraph             --------------------------
	.section	.nv.callgraph,"",@"SHT_CUDA_CALLGRAPH"
	.align	4
	.sectionentsize	8
	.align		4
        /*0000*/ 	.word	0x00000000
	.align		4
        /*0004*/ 	.word	0xffffffff
	.align		4
        /*0008*/ 	.word	0x00000000
	.align		4
        /*000c*/ 	.word	0xfffffffe
	.align		4
        /*0010*/ 	.word	0x00000000
	.align		4
        /*0014*/ 	.word	0xfffffffd
	.align		4
        /*0018*/ 	.word	0x00000000
	.align		4
        /*001c*/ 	.word	0xfffffffc


//--------------------- .text._Z18nonCoalescedAccessPff --------------------------
	.section	.text._Z18nonCoalescedAccessPff,"ax",@progbits
	.align	128
        .global         _Z18nonCoalescedAccessPff
        .type           _Z18nonCoalescedAccessPff,@function
        .size           _Z18nonCoalescedAccessPff,(.L_x_2 - _Z18nonCoalescedAccessPff)
        .other          _Z18nonCoalescedAccessPff,@"STO_CUDA_ENTRY STV_DEFAULT"
_Z18nonCoalescedAccessPff:
.text._Z18nonCoalescedAccessPff:
[----:B------:R-:W-:Y:S01]  /*0000*/  LDC R1, c[0x0][0x37c] ;  /* 0x0000df00ff017b82 */ /* 0x000fe20000000800 */
[----:B------:R-:W0:Y:S07]  /*0010*/  S2R R5, SR_TID.X ;  /* 0x0000000000057919 */ /* 0x000e2e0000002100 */
[----:B------:R-:W0:Y:S08]  /*0020*/  S2UR UR4, SR_CTAID.X ;  /* 0x00000000000479c3 */ /* 0x000e300000002500 */
[----:B------:R-:W0:Y:S02]  /*0030*/  LDC R0, c[0x0][0x370] ;  /* 0x0000dc00ff007b82 */ /* 0x000e240000000800 */
[----:B0-----:R-:W-:-:S05]  /*0040*/  IMAD R5, R5, R0, UR4 ;  /* 0x0000000405057e24 */ /* 0x001fca000f8e0200 */
[----:B------:R-:W-:-:S13]  /*0050*/  ISETP.GT.AND P0, PT, R5, 0xf423f, PT ;  /* 0x000f423f0500780c */ /* 0x000fda0003f04270 */
[----:B------:R-:W-:Y:S05]  /*0060*/  @P0 EXIT ;  /* 0x000000000000094d */ /* 0x000fea0003800000 */
[----:B------:R-:W0:Y:S01]  /*0070*/  LDC.64 R2, c[0x0][0x380] ;  /* 0x0000e000ff027b82 */ /* 0x000e220000000a00 */
[----:B------:R-:W1:Y:S01]  /*0080*/  LDCU.64 UR4, c[0x0][0x358] ;  /* 0x00006b00ff0477ac */ /* 0x000e620008000a00 */
[----:B------:R-:W2:Y:S01]  /*0090*/  LDCU UR6, c[0x0][0x388] ;  /* 0x00007100ff0677ac */ /* 0x000ea20008000800 */
[----:B0-----:R-:W-:-:S05]  /*00a0*/  IMAD.WIDE R2, R5, 0x4, R2 ;  /* 0x0000000405027825 */ /* 0x001fca00078e0202 */
[----:B-1----:R-:W2:Y:S02]  /*00b0*/  LDG.E R0, desc[UR4][R2.64] ;  /* 0x0000000402007981 */ /* 0x002ea4000c1e1900 */
[----:B--2---:R-:W-:-:S05]  /*00c0*/  FMUL R5, R0, UR6 ;  /* 0x0000000600057c20 */ /* 0x004fca0008400000 */
[----:B------:R-:W-:Y:S01]  /*00d0*/  STG.E desc[UR4][R2.64], R5 ;  /* 0x0000000502007986 */ /* 0x000fe2000c101904 */
[----:B------:R-:W-:Y:S05]  /*00e0*/  EXIT ;  /* 0x000000000000794d */ /* 0x000fea0003800000 */
.L_x_0:
[----:B------:R-:W-:-:S00]  /*00f0*/  BRA `(.L_x_0) ;  /* 0xfffffffc00fc7947 */ /* 0x000fc0000383ffff */
[----:B------:R-:W-:-:S00]  /*0100*/  NOP ;  /* 0x0000000000007918 */ /* 0x000fc00000000000 */
[----:B------:R-:W-:-:S00]  /*0110*/  NOP ;  /* 0x0000000000007918 */ /* 0x000fc00000000000 */
[----:B------:R-:W-:-:S00]  /*0120*/  NOP ;  /* 0x0000000000007918 */ /* 0x000fc00000000000 */
[----:B------:R-:W-:-:S00]  /*0130*/  NOP ;  /* 0x0000000000007918 */ /* 0x000fc00000000000 */
[----:B------:R-:W-:-:S00]  /*0140*/  NOP ;  /* 0x0000000000007918 */ /* 0x000fc00000000000 */
[----:B------:R-:W-:-:S00]  /*0150*/  NOP ;  /* 0x0000000000007918 */ /* 0x000fc00000000000 */
[----:B------:R-:W-:-:S00]  /*0160*/  NOP ;  /* 0x0000000000007918 */ /* 0x000fc00000000000 */
[----:B------:R-:W-:-:S00]  /*0170*/  NOP ;  /* 0x0000000000007918 */ /* 0x000fc00000000000 */
.L_x_2:


//--------------------- .text._Z15coalescedAccessPff --------------------------
	.section	.text._Z15coalescedAccessPff,"ax",@progbits
	.align	128
        .global         _Z15coalescedAccessPff
        .type           _Z15coalescedAccessPff,@function
        .size           _Z15coalescedAccessPff,(.L_x_3 - _Z15coalescedAccessPff)
        .other          _Z15coalescedAccessPff,@"STO_CUDA_ENTRY STV_DEFAULT"
_Z15coalescedAccessPff:
.text._Z15coalescedAccessPff:
[----:B------:R-:W-:Y:S01]  /*0000*/  LDC R1, c[0x0][0x37c] ;  /* 0x0000df00ff017b82 */ /* 0x000fe20000000800 */
[----:B------:R-:W0:Y:S07]  /*0010*/  S2R R0, SR_TID.X ;  /* 0x0000000000007919 */ /* 0x000e2e0000002100 */
[----:B------:R-:W0:Y:S08]  /*0020*/  S2UR UR4, SR_CTAID.X ;  /* 0x00000000000479c3 */ /* 0x000e300000002500 */
[----:B------:R-:W0:Y:S02]  /*0030*/  LDC R5, c[0x0][0x360] ;  /* 0x0000d800ff057b82 */ /* 0x000e240000000800 */
[----:B0-----:R-:W-:-:S05]  /*0040*/  IMAD R5, R5, UR4, R0 ;  /* 0x0000000405057c24 */ /* 0x001fca000f8e0200 */
        /* <DEDUP_REMOVED lines=10> */
.L_x_1:
        /* <DEDUP_REMOVED lines=9> */
.L_x_3:


//--------------------- .nv.shared.reserved.0     --------------------------
	.section	.nv.shared.reserved.0,"aw",@nobits
	.weak		__nv_reservedSMEM_offset_0_alias
	.size		__nv_reservedSMEM_offset_0_alias, 0, 64
	.other		__nv_reservedSMEM_offset_0_alias,@"STO_CUDA_RESERVED_SHARED STV_DEFAULT"
__nv_reservedSMEM_offset_0_alias:
	.zero		0
	.zero		64


//--------------------- .nv.constant0._Z18nonCoalescedAccessPff --------------------------
	.section	.nv.constant0._Z18nonCoalescedAccessPff,"a",@progbits
	.sectionflags	@""
	.align	4
.nv.constant0._Z18nonCoalescedAccessPff:
	.zero		908


//--------------------- .nv.constant0._Z15coalescedAccessPff --------------------------
	.section	.nv.constant0._Z15coalescedAccessPff,"a",@progbits
	.sectionflags	@""
	.align	4
.nv.constant0._Z15coalescedAccessPff:
	.zero		908


//--------------------- SYMBOLS --------------------------

	.type		.nv.reservedSmem.offset0,@object
	.size		.nv.reservedSmem.offset0,0x4
